//
// Generated by NVIDIA NVVM Compiler
//
// Compiler Build ID: CL-36424714
// Cuda compilation tools, release 13.0, V13.0.88
// Based on NVVM 20.0.0
//

.version 9.0
.target sm_100
.address_size 64

	// .globl	_Z18sinh_taylor_kernelPfS_
.global .align 4 .b8 x[16384];
.global .align 4 .b8 x_squared[16384];
.global .align 4 .b8 term[16384];
.global .align 4 .b8 result[16384];

.visible .entry _Z18sinh_taylor_kernelPfS_(
	.param .u64 .ptr .align 1 _Z18sinh_taylor_kernelPfS__param_0,
	.param .u64 .ptr .align 1 _Z18sinh_taylor_kernelPfS__param_1
)
{
	.reg .pred 	%p<4>;
	.reg .b32 	%r<11>;
	.reg .b32 	%f<41>;
	.reg .b64 	%rd<22>;

	ld.param.u64 	%rd1, [_Z18sinh_taylor_kernelPfS__param_0];
	ld.param.u64 	%rd2, [_Z18sinh_taylor_kernelPfS__param_1];
	mov.u32 	%r3, %tid.y;
	mov.u32 	%r4, %ctaid.y;
	mov.u32 	%r5, %ntid.y;
	mad.lo.s32 	%r1, %r4, %r5, %r3;
	mov.u32 	%r6, %tid.x;
	mov.u32 	%r7, %ctaid.x;
	mov.u32 	%r8, %ntid.x;
	mad.lo.s32 	%r2, %r7, %r8, %r6;
	setp.gt.u32 	%p1, %r1, 31;
	setp.gt.s32 	%p2, %r2, 127;
	or.pred  	%p3, %p1, %p2;
	@%p3 bra 	$L__BB0_2;
	cvta.to.global.u64 	%rd3, %rd1;
	cvta.to.global.u64 	%rd4, %rd2;
	shl.b32 	%r9, %r1, 7;
	add.s32 	%r10, %r9, %r2;
	mul.wide.s32 	%rd5, %r10, 4;
	add.s64 	%rd6, %rd3, %rd5;
	ld.global.f32 	%f1, [%rd6];
	mul.wide.u32 	%rd7, %r1, 512;
	mov.u64 	%rd8, x;
	add.s64 	%rd9, %rd8, %rd7;
	mul.wide.s32 	%rd10, %r2, 4;
	add.s64 	%rd11, %rd9, %rd10;
	st.global.f32 	[%rd11], %f1;
	mov.u64 	%rd12, result;
	add.s64 	%rd13, %rd12, %rd7;
	add.s64 	%rd14, %rd13, %rd10;
	mul.f32 	%f2, %f1, %f1;
	mov.u64 	%rd15, x_squared;
	add.s64 	%rd16, %rd15, %rd7;
	add.s64 	%rd17, %rd16, %rd10;
	st.global.f32 	[%rd17], %f2;
	mov.u64 	%rd18, term;
	add.s64 	%rd19, %rd18, %rd7;
	add.s64 	%rd20, %rd19, %rd10;
	mul.f32 	%f3, %f2, %f1;
	div.rn.f32 	%f4, %f3, 0f40C00000;
	add.f32 	%f5, %f1, %f4;
	mul.f32 	%f6, %f4, %f2;
	div.rn.f32 	%f7, %f6, 0f41A00000;
	add.f32 	%f8, %f5, %f7;
	mul.f32 	%f9, %f2, %f7;
	div.rn.f32 	%f10, %f9, 0f42280000;
	add.f32 	%f11, %f8, %f10;
	mul.f32 	%f12, %f10, %f2;
	div.rn.f32 	%f13, %f12, 0f42900000;
	add.f32 	%f14, %f11, %f13;
	mul.f32 	%f15, %f2, %f13;
	div.rn.f32 	%f16, %f15, 0f42DC0000;
	add.f32 	%f17, %f14, %f16;
	mul.f32 	%f18, %f16, %f2;
	div.rn.f32 	%f19, %f18, 0f431C0000;
	st.global.f32 	[%rd20], %f19;
	add.f32 	%f20, %f17, %f19;
	st.global.f32 	[%rd14], %f20;
	add.s64 	%rd21, %rd4, %rd5;
	st.global.f32 	[%rd21], %f20;
	ld.global.f32 	%f21, [%rd6];
	st.global.f32 	[%rd11], %f21;
	mul.f32 	%f22, %f21, %f21;
	st.global.f32 	[%rd17], %f22;
	mul.f32 	%f23, %f21, %f22;
	div.rn.f32 	%f24, %f23, 0f40C00000;
	add.f32 	%f25, %f21, %f24;
	mul.f32 	%f26, %f22, %f24;
	div.rn.f32 	%f27, %f26, 0f41A00000;
	add.f32 	%f28, %f25, %f27;
	mul.f32 	%f29, %f27, %f22;
	div.rn.f32 	%f30, %f29, 0f42280000;
	add.f32 	%f31, %f28, %f30;
	mul.f32 	%f32, %f22, %f30;
	div.rn.f32 	%f33, %f32, 0f42900000;
	add.f32 	%f34, %f31, %f33;
	mul.f32 	%f35, %f33, %f22;
	div.rn.f32 	%f36, %f35, 0f42DC0000;
	add.f32 	%f37, %f34, %f36;
	mul.f32 	%f38, %f22, %f36;
	div.rn.f32 	%f39, %f38, 0f431C0000;
	st.global.f32 	[%rd20], %f39;
	add.f32 	%f40, %f37, %f39;
	st.global.f32 	[%rd14], %f40;
	st.global.f32 	[%rd21], %f40;
$L__BB0_2:
	ret;

}


// ===== COMPILED SASS (sm_100) =====

	.target	sm_100

	.elftype	@"ET_EXEC"


//--------------------- .note.nv.tkinfo           --------------------------
	.section	.note.nv.tkinfo,"",@"SHT_NOTE"
	.sectionflags	@"SHF_NOTE_NV_TKINFO"
	.tkinfo
        /*0018*/ 	.word	0x00000002
        /*0030*/ 	.string	""
        /*0030*/ 	.string	"ptxas"
        /*0030*/ 	.string	"Cuda compilation tools, release 13.0, V13.0.88"
        /*0030*/ 	.string	"Build cuda_13.0.r13.0/compiler.36424714_0"
        /*0030*/ 	.string	"-arch sm_100 -m 64 "



//--------------------- .note.nv.cuinfo           --------------------------
	.section	.note.nv.cuinfo,"",@"SHT_NOTE"
	.sectionflags	@"SHF_NOTE_NV_CUINFO"
        /*0018*/ 	.short	0x0002
        /*001a*/ 	.short	0x0064
        /*001c*/ 	.short	0x0082
	.zero		2


//--------------------- .nv.info                  --------------------------
	.section	.nv.info,"",@"SHT_CUDA_INFO"
	.align	4


	//----- nvinfo : EIATTR_REGCOUNT
	.align		4
        /*0000*/ 	.byte	0x04, 0x2f
        /*0002*/ 	.short	(.L_5 - .L_4)
	.align		4
.L_4:
        /*0004*/ 	.word	index@(_Z18sinh_taylor_kernelPfS_)
        /*0008*/ 	.word	0x0000001c


	//----- nvinfo : EIATTR_FRAME_SIZE
	.align		4
.L_5:
        /*000c*/ 	.byte	0x04, 0x11
        /*000e*/ 	.short	(.L_7 - .L_6)
	.align		4
.L_6:
        /*0010*/ 	.word	index@($__internal_0_$__cuda_sm3x_div_rn_noftz_f32_slowpath)
        /*0014*/ 	.word	0x00000000


	//----- nvinfo : EIATTR_FRAME_SIZE
	.align		4
.L_7:
        /*0018*/ 	.byte	0x04, 0x11
        /*001a*/ 	.short	(.L_9 - .L_8)
	.align		4
.L_8:
        /*001c*/ 	.word	index@(_Z18sinh_taylor_kernelPfS_)
        /*0020*/ 	.word	0x00000000


	//----- nvinfo : EIATTR_MIN_STACK_SIZE
	.align		4
.L_9:
        /*0024*/ 	.byte	0x04, 0x12
        /*0026*/ 	.short	(.L_11 - .L_10)
	.align		4
.L_10:
        /*0028*/ 	.word	index@(_Z18sinh_taylor_kernelPfS_)
        /*002c*/ 	.word	0x00000000
.L_11:


//--------------------- .nv.compat                --------------------------
	.section	.nv.compat,"",@"SHT_CUDA_COMPAT_INFO"
	.align	4
        /*0000*/ 	.byte	0x02, 0x09, 0x00, 0x00, 0x02, 0x02, 0x01, 0x00, 0x02, 0x05, 0x05, 0x00, 0x03, 0x07, 0x01, 0x01
        /*0010*/ 	.byte	0x02, 0x03, 0x00, 0x00, 0x02, 0x06, 0x01, 0x00, 0x04, 0x0b, 0x08, 0x00, 0x01, 0x00, 0x00, 0x00
        /*0020*/ 	.byte	0x00, 0x00, 0x00, 0x00


//--------------------- .nv.info._Z18sinh_taylor_kernelPfS_ --------------------------
	.section	.nv.info._Z18sinh_taylor_kernelPfS_,"",@"SHT_CUDA_INFO"
	.sectionflags	@""
	.align	4


	//----- nvinfo : EIATTR_CUDA_API_VERSION
	.align		4
        /*0000*/ 	.byte	0x04, 0x37
        /*0002*/ 	.short	(.L_13 - .L_12)
.L_12:
        /*0004*/ 	.word	0x00000082


	//----- nvinfo : EIATTR_KPARAM_INFO
	.align		4
.L_13:
        /*0008*/ 	.byte	0x04, 0x17
        /*000a*/ 	.short	(.L_15 - .L_14)
.L_14:
        /*000c*/ 	.word	0x00000000
        /*0010*/ 	.short	0x0001
        /*0012*/ 	.short	0x0008
        /*0014*/ 	.byte	0x00, 0xf5, 0x21, 0x00


	//----- nvinfo : EIATTR_KPARAM_INFO
	.align		4
.L_15:
        /*0018*/ 	.byte	0x04, 0x17
        /*001a*/ 	.short	(.L_17 - .L_16)
.L_16:
        /*001c*/ 	.word	0x00000000
        /*0020*/ 	.short	0x0000
        /*0022*/ 	.short	0x0000
        /*0024*/ 	.byte	0x00, 0xf5, 0x21, 0x00


	//----- nvinfo : EIATTR_SPARSE_MMA_MASK
	.align		4
.L_17:
        /*0028*/ 	.byte	0x03, 0x50
        /*002a*/ 	.short	0x0000


	//----- nvinfo : EIATTR_MAXREG_COUNT
	.align		4
        /*002c*/ 	.byte	0x03, 0x1b
        /*002e*/ 	.short	0x00ff


	//----- nvinfo : EIATTR_MERCURY_ISA_VERSION
	.align		4
        /*0030*/ 	.byte	0x03, 0x5f
        /*0032*/ 	.short	0x0101


	//----- nvinfo : EIATTR_VRC_CTA_INIT_COUNT
	.align		4
        /*0034*/ 	.byte	0x02, 0x4a
	.zero		1
	.zero		1


	//----- nvinfo : EIATTR_EXIT_INSTR_OFFSETS
	.align		4
        /*0038*/ 	.byte	0x04, 0x1c
        /*003a*/ 	.short	(.L_19 - .L_18)


	//   ....[0]....
.L_18:
        /*003c*/ 	.word	0x000000b0


	//   ....[1]....
        /*0040*/ 	.word	0x00000f70


	//----- nvinfo : EIATTR_CRS_STACK_SIZE
	.align		4
.L_19:
        /*0044*/ 	.byte	0x04, 0x1e
        /*0046*/ 	.short	(.L_21 - .L_20)
.L_20:
        /*0048*/ 	.word	0x00000000


	//----- nvinfo : EIATTR_CBANK_PARAM_SIZE
	.align		4
.L_21:
        /*004c*/ 	.byte	0x03, 0x19
        /*004e*/ 	.short	0x0010


	//----- nvinfo : EIATTR_PARAM_CBANK
	.align		4
        /*0050*/ 	.byte	0x04, 0x0a
        /*0052*/ 	.short	(.L_23 - .L_22)
	.align		4
.L_22:
        /*0054*/ 	.word	index@(.nv.constant0._Z18sinh_taylor_kernelPfS_)
        /*0058*/ 	.short	0x0380
        /*005a*/ 	.short	0x0010


	//----- nvinfo : EIATTR_SW_WAR
	.align		4
.L_23:
        /*005c*/ 	.byte	0x04, 0x36
        /*005e*/ 	.short	(.L_25 - .L_24)
.L_24:
        /*0060*/ 	.word	0x00000008
.L_25:


//--------------------- .nv.callgraph             --------------------------
	.section	.nv.callgraph,"",@"SHT_CUDA_CALLGRAPH"
	.align	4
	.sectionentsize	8
	.align		4
        /*0000*/ 	.word	0x00000000
	.align		4
        /*0004*/ 	.word	0xffffffff
	.align		4
        /*0008*/ 	.word	0x00000000
	.align		4
        /*000c*/ 	.word	0xfffffffe
	.align		4
        /*0010*/ 	.word	0x00000000
	.align		4
        /*0014*/ 	.word	0xfffffffd
	.align		4
        /*0018*/ 	.word	0x00000000
	.align		4
        /*001c*/ 	.word	0xfffffffc


//--------------------- .nv.constant4             --------------------------
	.section	.nv.constant4,"a",@progbits
	.align	8
	.align		8
.nv.constant4:
        /*0000*/ 	.dword	x
	.align		8
        /*0008*/ 	.dword	x_squared
	.align		8
        /*0010*/ 	.dword	term
	.align		8
        /*0018*/ 	.dword	result


//--------------------- .text._Z18sinh_taylor_kernelPfS_ --------------------------
	.section	.text._Z18sinh_taylor_kernelPfS_,"ax",@progbits
	.align	128
        .global         _Z18sinh_taylor_kernelPfS_
        .type           _Z18sinh_taylor_kernelPfS_,@function
        .size           _Z18sinh_taylor_kernelPfS_,(.L_x_36 - _Z18sinh_taylor_kernelPfS_)
        .other          _Z18sinh_taylor_kernelPfS_,@"STO_CUDA_ENTRY STV_DEFAULT"
_Z18sinh_taylor_kernelPfS_:
.text._Z18sinh_taylor_kernelPfS_:
[----:B------:R-:W-:Y:S01]  /*0000*/  LDC R1, c[0x0][0x37c] ;  /* 0x0000df00ff017b82 */ /* 0x000fe20000000800 */
[----:B------:R-:W0:Y:S07]  /*0010*/  S2R R10, SR_TID.X ;  /* 0x00000000000a7919 */ /* 0x000e2e0000002100 */
[----:B------:R-:W1:Y:S01]  /*0020*/  LDC R0, c[0x0][0x364] ;  /* 0x0000d900ff007b82 */ /* 0x000e620000000800 */
[----:B------:R-:W1:Y:S07]  /*0030*/  S2R R9, SR_TID.Y ;  /* 0x0000000000097919 */ /* 0x000e6e0000002200 */
[----:B------:R-:W0:Y:S08]  /*0040*/  S2UR UR5, SR_CTAID.X ;  /* 0x00000000000579c3 */ /* 0x000e300000002500 */
[----:B------:R-:W0:Y:S08]  /*0050*/  LDC R3, c[0x0][0x360] ;  /* 0x0000d800ff037b82 */ /* 0x000e300000000800 */
[----:B------:R-:W1:Y:S01]  /*0060*/  S2UR UR4, SR_CTAID.Y ;  /* 0x00000000000479c3 */ /* 0x000e620000002600 */
[----:B0-----:R-:W-:-:S05]  /*0070*/  IMAD R10, R3, UR5, R10 ;  /* 0x00000005030a7c24 */ /* 0x001fca000f8e020a */
[----:B------:R-:W-:Y:S01]  /*0080*/  ISETP.GT.AND P0, PT, R10, 0x7f, PT ;  /* 0x0000007f0a00780c */ /* 0x000fe20003f04270 */
[----:B-1----:R-:W-:-:S05]  /*0090*/  IMAD R9, R0, UR4, R9 ;  /* 0x0000000400097c24 */ /* 0x002fca000f8e0209 */
[----:B------:R-:W-:-:S13]  /*00a0*/  ISETP.GT.U32.OR P0, PT, R9, 0x1f, P0 ;  /* 0x0000001f0900780c */ /* 0x000fda0000704470 */
[----:B------:R-:W-:Y:S05]  /*00b0*/  @P0 EXIT ;  /* 0x000000000000094d */ /* 0x000fea0003800000 */
[----:B------:R-:W0:Y:S01]  /*00c0*/  LDC.64 R18, c[0x0][0x380] ;  /* 0x0000e000ff127b82 */ /* 0x000e220000000a00 */
[----:B------:R-:W1:Y:S01]  /*00d0*/  LDCU.64 UR4, c[0x0][0x358] ;  /* 0x00006b00ff0477ac */ /* 0x000e620008000a00 */
[----:B------:R-:W-:-:S06]  /*00e0*/  LEA R4, R9, R10, 0x7 ;  /* 0x0000000a09047211 */ /* 0x000fcc00078e38ff */
[----:B------:R-:W2:Y:S08]  /*00f0*/  LDC.64 R16, c[0x4][RZ] ;  /* 0x01000000ff107b82 */ /* 0x000eb00000000a00 */
[----:B------:R-:W3:Y:S01]  /*0100*/  LDC.64 R14, c[0x4][0x8] ;  /* 0x01000200ff0e7b82 */ /* 0x000ee20000000a00 */
[----:B0-----:R-:W-:-:S07]  /*0110*/  IMAD.WIDE R18, R4, 0x4, R18 ;  /* 0x0000000404127825 */ /* 0x001fce00078e0212 */
[----:B------:R-:W0:Y:S01]  /*0120*/  LDC.64 R12, c[0x4][0x18] ;  /* 0x01000600ff0c7b82 */ /* 0x000e220000000a00 */
[----:B-1----:R-:W4:Y:S01]  /*0130*/  LDG.E R8, desc[UR4][R18.64] ;  /* 0x0000000412087981 */ /* 0x002f22000c1e1900 */
[----:B------:R-:W-:Y:S01]  /*0140*/  HFMA2 R11, -RZ, RZ, 1.541015625, -0.052093505859375 ;  /* 0x3e2aaaabff0b7431 */ /* 0x000fe200000001ff */
[----:B------:R-:W-:Y:S01]  /*0150*/  MOV R0, 0x40c00000 ;  /* 0x40c0000000007802 */ /* 0x000fe20000000f00 */
[----:B--2---:R-:W-:-:S04]  /*0160*/  IMAD.WIDE.U32 R16, R9, 0x200, R16 ;  /* 0x0000020009107825 */ /* 0x004fc800078e0010 */
[----:B------:R-:W1:Y:S01]  /*0170*/  LDC.64 R6, c[0x4][0x10] ;  /* 0x01000400ff067b82 */ /* 0x000e620000000a00 */
[----:B------:R-:W-:Y:S01]  /*0180*/  BSSY.RECONVERGENT B2, `(.L_x_0) ;  /* 0x0000016000027945 */ /* 0x000fe20003800200 */
[----:B------:R-:W-:-:S04]  /*0190*/  IMAD.WIDE R16, R10, 0x4, R16 ;  /* 0x000000040a107825 */ /* 0x000fc800078e0210 */
[----:B------:R-:W-:Y:S01]  /*01a0*/  FFMA R0, R11, -R0, 1 ;  /* 0x3f8000000b007423 */ /* 0x000fe20000000800 */
[----:B---3--:R-:W-:-:S04]  /*01b0*/  IMAD.WIDE.U32 R14, R9, 0x200, R14 ;  /* 0x00000200090e7825 */ /* 0x008fc800078e000e */
[----:B------:R-:W-:Y:S01]  /*01c0*/  FFMA R0, R0, R11, 0.16666667163372039795 ;  /* 0x3e2aaaab00007423 */ /* 0x000fe2000000000b */
[----:B------:R-:W-:-:S04]  /*01d0*/  IMAD.WIDE R14, R10, 0x4, R14 ;  /* 0x000000040a0e7825 */ /* 0x000fc800078e020e */
[----:B0-----:R-:W-:-:S04]  /*01e0*/  IMAD.WIDE.U32 R12, R9, 0x200, R12 ;  /* 0x00000200090c7825 */ /* 0x001fc800078e000c */
[----:B-1----:R-:W-:-:S04]  /*01f0*/  IMAD.WIDE.U32 R6, R9, 0x200, R6 ;  /* 0x0000020009067825 */ /* 0x002fc800078e0006 */
[----:B------:R-:W-:-:S04]  /*0200*/  IMAD.WIDE R12, R10, 0x4, R12 ;  /* 0x000000040a0c7825 */ /* 0x000fc800078e020c */
[----:B------:R-:W-:-:S04]  /*0210*/  IMAD.WIDE R10, R10, 0x4, R6 ;  /* 0x000000040a0a7825 */ /* 0x000fc800078e0206 */
[C---:B----4-:R-:W-:Y:S01]  /*0220*/  FMUL R5, R8.reuse, R8 ;  /* 0x0000000808057220 */ /* 0x050fe20000400000 */
[----:B------:R0:W-:Y:S03]  /*0230*/  STG.E desc[UR4][R16.64], R8 ;  /* 0x0000000810007986 */ /* 0x0001e6000c101904 */
[----:B------:R-:W-:Y:S01]  /*0240*/  FMUL R3, R8, R5 ;  /* 0x0000000508037220 */ /* 0x000fe20000400000 */
[----:B------:R0:W-:Y:S03]  /*0250*/  STG.E desc[UR4][R14.64], R5 ;  /* 0x000000050e007986 */ /* 0x0001e6000c101904 */
[----:B------:R-:W1:Y:S01]  /*0260*/  FCHK P0, R3, 6 ;  /* 0x40c0000003007902 */ /* 0x000e620000000000 */
[----:B------:R-:W-:-:S04]  /*0270*/  FFMA R2, R3, R0, RZ ;  /* 0x0000000003027223 */ /* 0x000fc800000000ff */
[----:B------:R-:W-:-:S04]  /*0280*/  FFMA R9, R2, -6, R3 ;  /* 0xc0c0000002097823 */ /* 0x000fc80000000003 */
[----:B------:R-:W-:Y:S01]  /*0290*/  FFMA R0, R0, R9, R2 ;  /* 0x0000000900007223 */ /* 0x000fe20000000002 */
[----:B01----:R-:W-:Y:S06]  /*02a0*/  @!P0 BRA `(.L_x_1) ;  /* 0x00000000000c8947 */ /* 0x003fec0003800000 */
[----:B------:R-:W-:Y:S02]  /*02b0*/  MOV R0, 0x40c00000 ;  /* 0x40c0000000007802 */ /* 0x000fe40000000f00 */
[----:B------:R-:W-:-:S07]  /*02c0*/  MOV R2, 0x2e0 ;  /* 0x000002e000027802 */ /* 0x000fce0000000f00 */
[----:B------:R-:W-:Y:S05]  /*02d0*/  CALL.REL.NOINC `($__internal_0_$__cuda_sm3x_div_rn_noftz_f32_slowpath) ;  /* 0x0000000c00287944 */ /* 0x000fea0003c00000 */
.L_x_1:
[----:B------:R-:W-:Y:S05]  /*02e0*/  BSYNC.RECONVERGENT B2 ;  /* 0x0000000000027941 */ /* 0x000fea0003800200 */
.L_x_0:
[----:B------:R-:W-:Y:S01]  /*02f0*/  HFMA2 R7, -RZ, RZ, 1.32421875, -19.203125 ;  /* 0x3d4ccccdff077431 */ /* 0x000fe200000001ff */
[----:B------:R-:W-:Y:S01]  /*0300*/  MOV R2, 0x41a00000 ;  /* 0x41a0000000027802 */ /* 0x000fe20000000f00 */
[----:B------:R-:W-:Y:S01]  /*0310*/  FMUL R3, R5, R0 ;  /* 0x0000000005037220 */ /* 0x000fe20000400000 */
[----:B------:R-:W-:Y:S01]  /*0320*/  BSSY.RECONVERGENT B2, `(.L_x_2) ;  /* 0x000000c000027945 */ /* 0x000fe20003800200 */
[----:B------:R-:W-:Y:S02]  /*0330*/  FADD R8, R8, R0 ;  /* 0x0000000008087221 */ /* 0x000fe40000000000 */
[----:B------:R-:W0:Y:S01]  /*0340*/  FCHK P0, R3, 20 ;  /* 0x41a0000003007902 */ /* 0x000e220000000000 */
[----:B------:R-:W-:-:S04]  /*0350*/  FFMA R2, R7, -R2, 1 ;  /* 0x3f80000007027423 */ /* 0x000fc80000000802 */
[----:B------:R-:W-:-:S04]  /*0360*/  FFMA R2, R2, R7, 0.050000000745058059692 ;  /* 0x3d4ccccd02027423 */ /* 0x000fc80000000007 */
[----:B------:R-:W-:-:S04]  /*0370*/  FFMA R6, R3, R2, RZ ;  /* 0x0000000203067223 */ /* 0x000fc800000000ff */
[----:B------:R-:W-:-:S04]  /*0380*/  FFMA R7, R6, -20, R3 ;  /* 0xc1a0000006077823 */ /* 0x000fc80000000003 */
[----:B------:R-:W-:Y:S01]  /*0390*/  FFMA R0, R2, R7, R6 ;  /* 0x0000000702007223 */ /* 0x000fe20000000006 */
[----:B0-----:R-:W-:Y:S06]  /*03a0*/  @!P0 BRA `(.L_x_3) ;  /* 0x00000000000c8947 */ /* 0x001fec0003800000 */
[----:B------:R-:W-:Y:S02]  /*03b0*/  MOV R0, 0x41a00000 ;  /* 0x41a0000000007802 */ /* 0x000fe40000000f00 */
[----:B------:R-:W-:-:S07]  /*03c0*/  MOV R2, 0x3e0 ;  /* 0x000003e000027802 */ /* 0x000fce0000000f00 */
[----:B------:R-:W-:Y:S05]  /*03d0*/  CALL.REL.NOINC `($__internal_0_$__cuda_sm3x_div_rn_noftz_f32_slowpath) ;  /* 0x0000000800e87944 */ /* 0x000fea0003c00000 */
.L_x_3:
[----:B------:R-:W-:Y:S05]  /*03e0*/  BSYNC.RECONVERGENT B2 ;  /* 0x0000000000027941 */ /* 0x000fea0003800200 */
.L_x_2:
[----:B------:R-:W-:Y:S02]  /*03f0*/  HFMA2 R7, -RZ, RZ, 1.1904296875, 0.0002558231353759765625 ;  /* 0x3cc30c31ff077431 */ /* 0x000fe400000001ff */
[----:B------:R-:W-:Y:S01]  /*0400*/  FMUL R3, R5, R0 ;  /* 0x0000000005037220 */ /* 0x000fe20000400000 */
[----:B------:R-:W-:Y:S01]  /*0410*/  IMAD.MOV.U32 R2, RZ, RZ, 0x42280000 ;  /* 0x42280000ff027424 */ /* 0x000fe200078e00ff */
[----:B------:R-:W-:Y:S01]  /*0420*/  BSSY.RECONVERGENT B2, `(.L_x_4) ;  /* 0x000000c000027945 */ /* 0x000fe20003800200 */
[----:B------:R-:W-:Y:S01]  /*0430*/  FADD R8, R8, R0 ;  /* 0x0000000008087221 */ /* 0x000fe20000000000 */
[----:B------:R-:W0:Y:S01]  /*0440*/  FCHK P0, R3, 42 ;  /* 0x4228000003007902 */ /* 0x000e220000000000 */
[----:B------:R-:W-:-:S04]  /*0450*/  FFMA R2, R7, -R2, 1 ;  /* 0x3f80000007027423 */ /* 0x000fc80000000802 */
[----:B------:R-:W-:-:S04]  /*0460*/  FFMA R2, R2, R7, 0.023809524253010749817 ;  /* 0x3cc30c3102027423 */ /* 0x000fc80000000007 */
[----:B------:R-:W-:-:S04]  /*0470*/  FFMA R6, R3, R2, RZ ;  /* 0x0000000203067223 */ /* 0x000fc800000000ff */
[----:B------:R-:W-:-:S04]  /*0480*/  FFMA R7, R6, -42, R3 ;  /* 0xc228000006077823 */ /* 0x000fc80000000003 */
[----:B------:R-:W-:Y:S01]  /*0490*/  FFMA R0, R2, R7, R6 ;  /* 0x0000000702007223 */ /* 0x000fe20000000006 */
[----:B0-----:R-:W-:Y:S06]  /*04a0*/  @!P0 BRA `(.L_x_5) ;  /* 0x00000000000c8947 */ /* 0x001fec0003800000 */
[----:B------:R-:W-:Y:S02]  /*04b0*/  MOV R0, 0x42280000 ;  /* 0x4228000000007802 */ /* 0x000fe40000000f00 */
[----:B------:R-:W-:-:S07]  /*04c0*/  MOV R2, 0x4e0 ;  /* 0x000004e000027802 */ /* 0x000fce0000000f00 */
[----:B------:R-:W-:Y:S05]  /*04d0*/  CALL.REL.NOINC `($__internal_0_$__cuda_sm3x_div_rn_noftz_f32_slowpath) ;  /* 0x0000000800a87944 */ /* 0x000fea0003c00000 */
.L_x_5:
[----:B------:R-:W-:Y:S05]  /*04e0*/  BSYNC.RECONVERGENT B2 ;  /* 0x0000000000027941 */ /* 0x000fea0003800200 */
.L_x_4:
[----:B------:R-:W-:Y:S01]  /*04f0*/  HFMA2 R2, -RZ, RZ, 3.28125, 0 ;  /* 0x42900000ff027431 */ /* 0x000fe200000001ff */
[----:B------:R-:W-:Y:S01]  /*0500*/  MOV R7, 0x3c638e39 ;  /* 0x3c638e3900077802 */ /* 0x000fe20000000f00 */
[----:B------:R-:W-:Y:S01]  /*0510*/  FMUL R3, R5, R0 ;  /* 0x0000000005037220 */ /* 0x000fe20000400000 */
[----:B------:R-:W-:Y:S01]  /*0520*/  BSSY.RECONVERGENT B2, `(.L_x_6) ;  /* 0x000000c000027945 */ /* 0x000fe20003800200 */
[----:B------:R-:W-:Y:S02]  /*0530*/  FADD R8, R8, R0 ;  /* 0x0000000008087221 */ /* 0x000fe40000000000 */
[----:B------:R-:W0:Y:S01]  /*0540*/  FCHK P0, R3, 72 ;  /* 0x4290000003007902 */ /* 0x000e220000000000 */
[----:B------:R-:W-:-:S04]  /*0550*/  FFMA R2, R7, -R2, 1 ;  /* 0x3f80000007027423 */ /* 0x000fc80000000802 */
[----:B------:R-:W-:-:S04]  /*0560*/  FFMA R2, R2, R7, 0.013888888992369174957 ;  /* 0x3c638e3902027423 */ /* 0x000fc80000000007 */
[----:B------:R-:W-:-:S04]  /*0570*/  FFMA R6, R3, R2, RZ ;  /* 0x0000000203067223 */ /* 0x000fc800000000ff */
[----:B------:R-:W-:-:S04]  /*0580*/  FFMA R7, R6, -72, R3 ;  /* 0xc290000006077823 */ /* 0x000fc80000000003 */
[----:B------:R-:W-:Y:S01]  /*0590*/  FFMA R0, R2, R7, R6 ;  /* 0x0000000702007223 */ /* 0x000fe20000000006 */
[----:B0-----:R-:W-:Y:S06]  /*05a0*/  @!P0 BRA `(.L_x_7) ;  /* 0x00000000000c8947 */ /* 0x001fec0003800000 */
[----:B------:R-:W-:Y:S02]  /*05b0*/  MOV R0, 0x42900000 ;  /* 0x4290000000007802 */ /* 0x000fe40000000f00 */
[----:B------:R-:W-:-:S07]  /*05c0*/  MOV R2, 0x5e0 ;  /* 0x000005e000027802 */ /* 0x000fce0000000f00 */
[----:B------:R-:W-:Y:S05]  /*05d0*/  CALL.REL.NOINC `($__internal_0_$__cuda_sm3x_div_rn_noftz_f32_slowpath) ;  /* 0x0000000800687944 */ /* 0x000fea0003c00000 */
.L_x_7:
[----:B------:R-:W-:Y:S05]  /*05e0*/  BSYNC.RECONVERGENT B2 ;  /* 0x0000000000027941 */ /* 0x000fea0003800200 */
.L_x_6:
[----:B------:R-:W-:Y:S01]  /*05f0*/  HFMA2 R2, -RZ, RZ, 3.4296875, 0 ;  /* 0x42dc0000ff027431 */ /* 0x000fe200000001ff */
[----:B------:R-:W-:Y:S01]  /*0600*/  MOV R7, 0x3c14f209 ;  /* 0x3c14f20900077802 */ /* 0x000fe20000000f00 */
[----:B------:R-:W-:Y:S01]  /*0610*/  FMUL R3, R5, R0 ;  /* 0x0000000005037220 */ /* 0x000fe20000400000 */
[----:B------:R-:W-:Y:S01]  /*0620*/  BSSY.RECONVERGENT B2, `(.L_x_8) ;  /* 0x000000c000027945 */ /* 0x000fe20003800200 */
[----:B------:R-:W-:Y:S02]  /*0630*/  FADD R8, R8, R0 ;  /* 0x0000000008087221 */ /* 0x000fe40000000000 */
[----:B------:R-:W0:Y:S01]  /*0640*/  FCHK P0, R3, 110 ;  /* 0x42dc000003007902 */ /* 0x000e220000000000 */
[----:B------:R-:W-:-:S04]  /*0650*/  FFMA R2, R7, -R2, 1 ;  /* 0x3f80000007027423 */ /* 0x000fc80000000802 */
[----:B------:R-:W-:-:S04]  /*0660*/  FFMA R2, R2, R7, 0.0090909088030457496643 ;  /* 0x3c14f20902027423 */ /* 0x000fc80000000007 */
[----:B------:R-:W-:-:S04]  /*0670*/  FFMA R6, R3, R2, RZ ;  /* 0x0000000203067223 */ /* 0x000fc800000000ff */
[----:B------:R-:W-:-:S04]  /*0680*/  FFMA R7, R6, -110, R3 ;  /* 0xc2dc000006077823 */ /* 0x000fc80000000003 */
[----:B------:R-:W-:Y:S01]  /*0690*/  FFMA R0, R2, R7, R6 ;  /* 0x0000000702007223 */ /* 0x000fe20000000006 */
[----:B0-----:R-:W-:Y:S06]  /*06a0*/  @!P0 BRA `(.L_x_9) ;  /* 0x00000000000c8947 */ /* 0x001fec0003800000 */
[----:B------:R-:W-:Y:S02]  /*06b0*/  MOV R0, 0x42dc0000 ;  /* 0x42dc000000007802 */ /* 0x000fe40000000f00 */
[----:B------:R-:W-:-:S07]  /*06c0*/  MOV R2, 0x6e0 ;  /* 0x000006e000027802 */ /* 0x000fce0000000f00 */
[----:B------:R-:W-:Y:S05]  /*06d0*/  CALL.REL.NOINC `($__internal_0_$__cuda_sm3x_div_rn_noftz_f32_slowpath) ;  /* 0x0000000800287944 */ /* 0x000fea0003c00000 */
.L_x_9:
[----:B------:R-:W-:Y:S05]  /*06e0*/  BSYNC.RECONVERGENT B2 ;  /* 0x0000000000027941 */ /* 0x000fea0003800200 */
.L_x_8:
[----:B------:R-:W-:Y:S01]  /*06f0*/  MOV R2, 0x431c0000 ;  /* 0x431c000000027802 */ /* 0x000fe20000000f00 */
[----:B------:R-:W-:Y:S01]  /*0700*/  FMUL R3, R5, R0 ;  /* 0x0000000005037220 */ /* 0x000fe20000400000 */
[----:B------:R-:W-:Y:S01]  /*0710*/  IMAD.MOV.U32 R7, RZ, RZ, 0x3bd20d21 ;  /* 0x3bd20d21ff077424 */ /* 0x000fe200078e00ff */
[----:B------:R-:W-:Y:S01]  /*0720*/  BSSY.RECONVERGENT B2, `(.L_x_10) ;  /* 0x000000c000027945 */ /* 0x000fe20003800200 */
[----:B------:R-:W-:Y:S01]  /*0730*/  FADD R8, R8, R0 ;  /* 0x0000000008087221 */ /* 0x000fe20000000000 */
[----:B------:R-:W0:Y:S01]  /*0740*/  FCHK P0, R3, 156 ;  /* 0x431c000003007902 */ /* 0x000e220000000000 */
[----:B------:R-:W-:-:S04]  /*0750*/  FFMA R2, R7, -R2, 1 ;  /* 0x3f80000007027423 */ /* 0x000fc80000000802 */
[----:B------:R-:W-:-:S04]  /*0760*/  FFMA R2, R2, R7, 0.0064102564938366413116 ;  /* 0x3bd20d2102027423 */ /* 0x000fc80000000007 */
[----:B------:R-:W-:-:S04]  /*0770*/  FFMA R5, R3, R2, RZ ;  /* 0x0000000203057223 */ /* 0x000fc800000000ff */
[----:B------:R-:W-:-:S04]  /*0780*/  FFMA R6, R5, -156, R3 ;  /* 0xc31c000005067823 */ /* 0x000fc80000000003 */
[----:B------:R-:W-:Y:S01]  /*0790*/  FFMA R0, R2, R6, R5 ;  /* 0x0000000602007223 */ /* 0x000fe20000000005 */
[----:B0-----:R-:W-:Y:S06]  /*07a0*/  @!P0 BRA `(.L_x_11) ;  /* 0x00000000000c8947 */ /* 0x001fec0003800000 */
[----:B------:R-:W-:Y:S01]  /*07b0*/  HFMA2 R0, -RZ, RZ, 3.5546875, 0 ;  /* 0x431c0000ff007431 */ /* 0x000fe200000001ff */
[----:B------:R-:W-:-:S07]  /*07c0*/  MOV R2, 0x7e0 ;  /* 0x000007e000027802 */ /* 0x000fce0000000f00 */
[----:B------:R-:W-:Y:S05]  /*07d0*/  CALL.REL.NOINC `($__internal_0_$__cuda_sm3x_div_rn_noftz_f32_slowpath) ;  /* 0x0000000400e87944 */ /* 0x000fea0003c00000 */
.L_x_11:
[----:B------:R-:W-:Y:S05]  /*07e0*/  BSYNC.RECONVERGENT B2 ;  /* 0x0000000000027941 */ /* 0x000fea0003800200 */
.L_x_10:
[----:B------:R-:W0:Y:S01]  /*07f0*/  LDC.64 R24, c[0x0][0x388] ;  /* 0x0000e200ff187b82 */ /* 0x000e220000000a00 */
[----:B------:R-:W-:Y:S01]  /*0800*/  FADD R3, R8, R0 ;  /* 0x0000000008037221 */ /* 0x000fe20000000000 */
[----:B------:R1:W-:Y:S04]  /*0810*/  STG.E desc[UR4][R10.64], R0 ;  /* 0x000000000a007986 */ /* 0x0003e8000c101904 */
[----:B------:R-:W-:Y:S01]  /*0820*/  STG.E desc[UR4][R12.64], R3 ;  /* 0x000000030c007986 */ /* 0x000fe2000c101904 */
[----:B0-----:R-:W-:-:S05]  /*0830*/  IMAD.WIDE R24, R4, 0x4, R24 ;  /* 0x0000000404187825 */ /* 0x001fca00078e0218 */
[----:B------:R0:W-:Y:S04]  /*0840*/  STG.E desc[UR4][R24.64], R3 ;  /* 0x0000000318007986 */ /* 0x0001e8000c101904 */
[----:B------:R-:W2:Y:S01]  /*0850*/  LDG.E R18, desc[UR4][R18.64] ;  /* 0x0000000412127981 */ /* 0x000ea2000c1e1900 */
[----:B------:R-:W-:Y:S01]  /*0860*/  HFMA2 R7, -RZ, RZ, 2.375, 0 ;  /* 0x40c00000ff077431 */ /* 0x000fe200000001ff */
[----:B------:R-:W-:Y:S01]  /*0870*/  MOV R2, 0x3e2aaaab ;  /* 0x3e2aaaab00027802 */ /* 0x000fe20000000f00 */
[----:B------:R-:W-:Y:S04]  /*0880*/  BSSY.RECONVERGENT B2, `(.L_x_12) ;  /* 0x0000011000027945 */ /* 0x000fe80003800200 */
[----:B------:R-:W-:-:S04]  /*0890*/  FFMA R9, R2, -R7, 1 ;  /* 0x3f80000002097423 */ /* 0x000fc80000000807 */
[----:B-1----:R-:W-:Y:S01]  /*08a0*/  FFMA R0, R9, R2, 0.16666667163372039795 ;  /* 0x3e2aaaab09007423 */ /* 0x002fe20000000002 */
[C---:B--2---:R-:W-:Y:S01]  /*08b0*/  FMUL R5, R18.reuse, R18 ;  /* 0x0000001212057220 */ /* 0x044fe20000400000 */
[----:B------:R1:W-:Y:S03]  /*08c0*/  STG.E desc[UR4][R16.64], R18 ;  /* 0x0000001210007986 */ /* 0x0003e6000c101904 */
[----:B------:R-:W-:Y:S01]  /*08d0*/  FMUL R7, R18, R5 ;  /* 0x0000000512077220 */ /* 0x000fe20000400000 */
[----:B------:R1:W-:Y:S03]  /*08e0*/  STG.E desc[UR4][R14.64], R5 ;  /* 0x000000050e007986 */ /* 0x0003e6000c101904 */
[----:B------:R-:W2:Y:S01]  /*08f0*/  FCHK P0, R7, 6 ;  /* 0x40c0000007007902 */ /* 0x000ea20000000000 */
[----:B------:R-:W-:-:S04]  /*0900*/  FFMA R2, R0, R7, RZ ;  /* 0x0000000700027223 */ /* 0x000fc800000000ff */
[----:B0-----:R-:W-:-:S04]  /*0910*/  FFMA R3, R2, -6, R7 ;  /* 0xc0c0000002037823 */ /* 0x001fc80000000007 */
[----:B------:R-:W-:Y:S01]  /*0920*/  FFMA R2, R0, R3, R2 ;  /* 0x0000000300027223 */ /* 0x000fe20000000002 */
[----:B-12---:R-:W-:Y:S06]  /*0930*/  @!P0 BRA `(.L_x_13) ;  /* 0x0000000000148947 */ /* 0x006fec0003800000 */
[----:B------:R-:W-:Y:S02]  /*0940*/  MOV R3, R7 ;  /* 0x0000000700037202 */ /* 0x000fe40000000f00 */
[----:B------:R-:W-:Y:S02]  /*0950*/  MOV R0, 0x40c00000 ;  /* 0x40c0000000007802 */ /* 0x000fe40000000f00 */
[----:B------:R-:W-:-:S07]  /*0960*/  MOV R2, 0x980 ;  /* 0x0000098000027802 */ /* 0x000fce0000000f00 */
[----:B------:R-:W-:Y:S05]  /*0970*/  CALL.REL.NOINC `($__internal_0_$__cuda_sm3x_div_rn_noftz_f32_slowpath) ;  /* 0x0000000400807944 */ /* 0x000fea0003c00000 */
[----:B------:R-:W-:-:S07]  /*0980*/  MOV R2, R0 ;  /* 0x0000000000027202 */ /* 0x000fce0000000f00 */
.L_x_13:
[----:B------:R-:W-:Y:S05]  /*0990*/  BSYNC.RECONVERGENT B2 ;  /* 0x0000000000027941 */ /* 0x000fea0003800200 */
.L_x_12:
[----:B------:R-:W-:Y:S02]  /*09a0*/  HFMA2 R3, -RZ, RZ, 2.8125, 0 ;  /* 0x41a00000ff037431 */ /* 0x000fe400000001ff */
[----:B------:R-:W-:Y:S01]  /*09b0*/  FMUL R8, R5, R2 ;  /* 0x0000000205087220 */ /* 0x000fe20000400000 */
[----:B------:R-:W-:Y:S01]  /*09c0*/  IMAD.MOV.U32 R0, RZ, RZ, 0x3d4ccccd ;  /* 0x3d4ccccdff007424 */ /* 0x000fe200078e00ff */
[----:B------:R-:W-:Y:S01]  /*09d0*/  BSSY.RECONVERGENT B2, `(.L_x_14) ;  /* 0x000000e000027945 */ /* 0x000fe20003800200 */
[----:B------:R-:W-:Y:S01]  /*09e0*/  FADD R4, R18, R2 ;  /* 0x0000000212047221 */ /* 0x000fe20000000000 */
[----:B------:R-:W0:Y:S01]  /*09f0*/  FCHK P0, R8, 20 ;  /* 0x41a0000008007902 */ /* 0x000e220000000000 */
[----:B------:R-:W-:-:S04]  /*0a00*/  FFMA R3, R0, -R3, 1 ;  /* 0x3f80000000037423 */ /* 0x000fc80000000803 */
[----:B------:R-:W-:-:S04]  /*0a10*/  FFMA R0, R3, R0, 0.050000000745058059692 ;  /* 0x3d4ccccd03007423 */ /* 0x000fc80000000000 */
[----:B------:R-:W-:-:S04]  /*0a20*/  FFMA R3, R0, R8, RZ ;  /* 0x0000000800037223 */ /* 0x000fc800000000ff */
[----:B------:R-:W-:-:S04]  /*0a30*/  FFMA R6, R3, -20, R8 ;  /* 0xc1a0000003067823 */ /* 0x000fc80000000008 */
[----:B------:R-:W-:Y:S01]  /*0a40*/  FFMA R3, R0, R6, R3 ;  /* 0x0000000600037223 */ /* 0x000fe20000000003 */
[----:B0-----:R-:W-:Y:S06]  /*0a50*/  @!P0 BRA `(.L_x_15) ;  /* 0x0000000000148947 */ /* 0x001fec0003800000 */
[----:B------:R-:W-:Y:S02]  /*0a60*/  MOV R3, R8 ;  /* 0x0000000800037202 */ /* 0x000fe40000000f00 */
[----:B------:R-:W-:Y:S02]  /*0a70*/  MOV R0, 0x41a00000 ;  /* 0x41a0000000007802 */ /* 0x000fe40000000f00 */
[----:B------:R-:W-:-:S07]  /*0a80*/  MOV R2, 0xaa0 ;  /* 0x00000aa000027802 */ /* 0x000fce0000000f00 */
[----:B------:R-:W-:Y:S05]  /*0a90*/  CALL.REL.NOINC `($__internal_0_$__cuda_sm3x_div_rn_noftz_f32_slowpath) ;  /* 0x0000000400387944 */ /* 0x000fea0003c00000 */
[----:B------:R-:W-:-:S07]  /*0aa0*/  MOV R3, R0 ;  /* 0x0000000000037202 */ /* 0x000fce0000000f00 */
.L_x_15:
[----:B------:R-:W-:Y:S05]  /*0ab0*/  BSYNC.RECONVERGENT B2 ;  /* 0x0000000000027941 */ /* 0x000fea0003800200 */
.L_x_14:
[----:B------:R-:W-:Y:S01]  /*0ac0*/  HFMA2 R0, -RZ, RZ, 1.1904296875, 0.0002558231353759765625 ;  /* 0x3cc30c31ff007431 */ /* 0x000fe200000001ff */
[----:B------:R-:W-:Y:S01]  /*0ad0*/  MOV R7, 0x42280000 ;  /* 0x4228000000077802 */ /* 0x000fe20000000f00 */
[----:B------:R-:W-:Y:S01]  /*0ae0*/  FMUL R6, R5, R3 ;  /* 0x0000000305067220 */ /* 0x000fe20000400000 */
[----:B------:R-:W-:Y:S01]  /*0af0*/  BSSY.RECONVERGENT B2, `(.L_x_16) ;  /* 0x000000e000027945 */ /* 0x000fe20003800200 */
[----:B------:R-:W-:Y:S02]  /*0b00*/  FADD R4, R4, R3 ;  /* 0x0000000304047221 */ /* 0x000fe40000000000 */
[----:B------:R-:W0:Y:S01]  /*0b10*/  FCHK P0, R6, 42 ;  /* 0x4228000006007902 */ /* 0x000e220000000000 */
[----:B------:R-:W-:-:S04]  /*0b20*/  FFMA R7, R0, -R7, 1 ;  /* 0x3f80000000077423 */ /* 0x000fc80000000807 */
[----:B------:R-:W-:-:S04]  /*0b30*/  FFMA R0, R7, R0, 0.023809524253010749817 ;  /* 0x3cc30c3107007423 */ /* 0x000fc80000000000 */
[----:B------:R-:W-:-:S04]  /*0b40*/  FFMA R7, R0, R6, RZ ;  /* 0x0000000600077223 */ /* 0x000fc800000000ff */
[----:B------:R-:W-:-:S04]  /*0b50*/  FFMA R2, R7, -42, R6 ;  /* 0xc228000007027823 */ /* 0x000fc80000000006 */
[----:B------:R-:W-:Y:S01]  /*0b60*/  FFMA R2, R0, R2, R7 ;  /* 0x0000000200027223 */ /* 0x000fe20000000007 */
[----:B0-----:R-:W-:Y:S06]  /*0b70*/  @!P0 BRA `(.L_x_17) ;  /* 0x0000000000148947 */ /* 0x001fec0003800000 */
[----:B------:R-:W-:Y:S01]  /*0b80*/  MOV R3, R6 ;  /* 0x0000000600037202 */ /* 0x000fe20000000f00 */
[----:B------:R-:W-:Y:S01]  /*0b90*/  IMAD.MOV.U32 R0, RZ, RZ, 0x42280000 ;  /* 0x42280000ff007424 */ /* 0x000fe200078e00ff */
[----:B------:R-:W-:-:S07]  /*0ba0*/  MOV R2, 0xbc0 ;  /* 0x00000bc000027802 */ /* 0x000fce0000000f00 */
[----:B------:R-:W-:Y:S05]  /*0bb0*/  CALL.REL.NOINC `($__internal_0_$__cuda_sm3x_div_rn_noftz_f32_slowpath) ;  /* 0x0000000000f07944 */ /* 0x000fea0003c00000 */
[----:B------:R-:W-:-:S07]  /*0bc0*/  MOV R2, R0 ;  /* 0x0000000000027202 */ /* 0x000fce0000000f00 */
.L_x_17:
[----:B------:R-:W-:Y:S05]  /*0bd0*/  BSYNC.RECONVERGENT B2 ;  /* 0x0000000000027941 */ /* 0x000fea0003800200 */
.L_x_16:
[----:B------:R-:W-:Y:S01]  /*0be0*/  HFMA2 R0, -RZ, RZ, 1.0966796875, -0.0003798007965087890625 ;  /* 0x3c638e39ff007431 */ /* 0x000fe200000001ff */
        /* <DEDUP_REMOVED lines=16> */
.L_x_19:
[----:B------:R-:W-:Y:S05]  /*0cf0*/  BSYNC.RECONVERGENT B2 ;  /* 0x0000000000027941 */ /* 0x000fea0003800200 */
.L_x_18:
[----:B------:R-:W-:Y:S02]  /*0d00*/  HFMA2 R0, -RZ, RZ, 1.01953125, -12360 ;  /* 0x3c14f209ff007431 */ /* 0x000fe400000001ff */
[----:B------:R-:W-:Y:S01]  /*0d10*/  FMUL R6, R5, R3 ;  /* 0x0000000305067220 */ /* 0x000fe20000400000 */
[----:B------:R-:W-:Y:S01]  /*0d20*/  IMAD.MOV.U32 R7, RZ, RZ, 0x42dc0000 ;  /* 0x42dc0000ff077424 */ /* 0x000fe200078e00ff */
[----:B------:R-:W-:Y:S01]  /*0d30*/  BSSY.RECONVERGENT B2, `(.L_x_20) ;  /* 0x000000e000027945 */ /* 0x000fe20003800200 */
[----:B------:R-:W-:Y:S01]  /*0d40*/  FADD R4, R4, R3 ;  /* 0x0000000304047221 */ /* 0x000fe20000000000 */
[----:B------:R-:W0:Y:S01]  /*0d50*/  FCHK P0, R6, 110 ;  /* 0x42dc000006007902 */ /* 0x000e220000000000 */
[----:B------:R-:W-:-:S04]  /*0d60*/  FFMA R7, R0, -R7, 1 ;  /* 0x3f80000000077423 */ /* 0x000fc80000000807 */
[----:B------:R-:W-:-:S04]  /*0d70*/  FFMA R0, R7, R0, 0.0090909088030457496643 ;  /* 0x3c14f20907007423 */ /* 0x000fc80000000000 */
        /* <DEDUP_REMOVED lines=9> */
.L_x_21:
[----:B------:R-:W-:Y:S05]  /*0e10*/  BSYNC.RECONVERGENT B2 ;  /* 0x0000000000027941 */ /* 0x000fea0003800200 */
.L_x_20:
[----:B------:R-:W-:Y:S01]  /*0e20*/  HFMA2 R0, -RZ, RZ, 0.9775390625, 0.0003130435943603515625 ;  /* 0x3bd20d21ff007431 */ /* 0x000fe200000001ff */
[----:B------:R-:W-:Y:S01]  /*0e30*/  MOV R3, 0x431c0000 ;  /* 0x431c000000037802 */ /* 0x000fe20000000f00 */
[----:B------:R-:W-:Y:S01]  /*0e40*/  FMUL R8, R5, R2 ;  /* 0x0000000205087220 */ /* 0x000fe20000400000 */
[----:B------:R-:W-:Y:S01]  /*0e50*/  BSSY.RECONVERGENT B2, `(.L_x_22) ;  /* 0x000000d000027945 */ /* 0x000fe20003800200 */
[----:B------:R-:W-:Y:S02]  /*0e60*/  FADD R4, R4, R2 ;  /* 0x0000000204047221 */ /* 0x000fe40000000000 */
[----:B------:R-:W0:Y:S01]  /*0e70*/  FCHK P0, R8, 156 ;  /* 0x431c000008007902 */ /* 0x000e220000000000 */
[----:B------:R-:W-:-:S04]  /*0e80*/  FFMA R3, R0, -R3, 1 ;  /* 0x3f80000000037423 */ /* 0x000fc80000000803 */
[----:B------:R-:W-:-:S04]  /*0e90*/  FFMA R0, R3, R0, 0.0064102564938366413116 ;  /* 0x3bd20d2103007423 */ /* 0x000fc80000000000 */
        /* <DEDUP_REMOVED lines=8> */
.L_x_23:
[----:B------:R-:W-:Y:S05]  /*0f20*/  BSYNC.RECONVERGENT B2 ;  /* 0x0000000000027941 */ /* 0x000fea0003800200 */
.L_x_22:
[----:B------:R-:W-:Y:S01]  /*0f30*/  FADD R3, R4, R0 ;  /* 0x0000000004037221 */ /* 0x000fe20000000000 */
[----:B------:R-:W-:Y:S04]  /*0f40*/  STG.E desc[UR4][R10.64], R0 ;  /* 0x000000000a007986 */ /* 0x000fe8000c101904 */
[----:B------:R-:W-:Y:S04]  /*0f50*/  STG.E desc[UR4][R12.64], R3 ;  /* 0x000000030c007986 */ /* 0x000fe8000c101904 */
[----:B------:R-:W-:Y:S01]  /*0f60*/  STG.E desc[UR4][R24.64], R3 ;  /* 0x0000000318007986 */ /* 0x000fe2000c101904 */
[----:B------:R-:W-:Y:S05]  /*0f70*/  EXIT ;  /* 0x000000000000794d */ /* 0x000fea0003800000 */
        .weak           $__internal_0_$__cuda_sm3x_div_rn_noftz_f32_slowpath
        .type           $__internal_0_$__cuda_sm3x_div_rn_noftz_f32_slowpath,@function
        .size           $__internal_0_$__cuda_sm3x_div_rn_noftz_f32_slowpath,(.L_x_36 - $__internal_0_$__cuda_sm3x_div_rn_noftz_f32_slowpath)
$__internal_0_$__cuda_sm3x_div_rn_noftz_f32_slowpath:
[----:B------:R-:W-:Y:S01]  /*0f80*/  SHF.R.U32.HI R6, RZ, 0x17, R0 ;  /* 0x00000017ff067819 */ /* 0x000fe20000011600 */
[----:B------:R-:W-:Y:S01]  /*0f90*/  BSSY.RECONVERGENT B0, `(.L_x_24) ;  /* 0x0000063000007945 */ /* 0x000fe20003800200 */
[----:B------:R-:W-:Y:S02]  /*0fa0*/  SHF.R.U32.HI R9, RZ, 0x17, R3 ;  /* 0x00000017ff097819 */ /* 0x000fe40000011603 */
[----:B------:R-:W-:Y:S02]  /*0fb0*/  LOP3.LUT R6, R6, 0xff, RZ, 0xc0, !PT ;  /* 0x000000ff06067812 */ /* 0x000fe400078ec0ff */
[----:B------:R-:W-:-:S03]  /*0fc0*/  LOP3.LUT R9, R9, 0xff, RZ, 0xc0, !PT ;  /* 0x000000ff09097812 */ /* 0x000fc600078ec0ff */
[----:B------:R-:W-:Y:S01]  /*0fd0*/  VIADD R20, R6, 0xffffffff ;  /* 0xffffffff06147836 */ /* 0x000fe20000000000 */
[----:B------:R-:W-:-:S04]  /*0fe0*/  IADD3 R7, PT, PT, R9, -0x1, RZ ;  /* 0xffffffff09077810 */ /* 0x000fc80007ffe0ff */
[----:B------:R-:W-:-:S04]  /*0ff0*/  ISETP.GT.U32.AND P0, PT, R20, 0xfd, PT ;  /* 0x000000fd1400780c */ /* 0x000fc80003f04070 */
[----:B------:R-:W-:-:S13]  /*1000*/  ISETP.GT.U32.OR P0, PT, R7, 0xfd, P0 ;  /* 0x000000fd0700780c */ /* 0x000fda0000704470 */
[----:B------:R-:W-:Y:S01]  /*1010*/  @!P0 MOV R7, RZ ;  /* 0x000000ff00078202 */ /* 0x000fe20000000f00 */
[----:B------:R-:W-:Y:S06]  /*1020*/  @!P0 BRA `(.L_x_25) ;  /* 0x0000000000608947 */ /* 0x000fec0003800000 */
[----:B------:R-:W-:Y:S02]  /*1030*/  FSETP.GTU.FTZ.AND P0, PT, |R3|, +INF , PT ;  /* 0x7f8000000300780b */ /* 0x000fe40003f1c200 */
[----:B------:R-:W-:-:S04]  /*1040*/  FSETP.GTU.FTZ.AND P1, PT, |R0|, +INF , PT ;  /* 0x7f8000000000780b */ /* 0x000fc80003f3c200 */
[----:B------:R-:W-:-:S13]  /*1050*/  PLOP3.LUT P0, PT, P0, P1, PT, 0xf8, 0x8f ;  /* 0x00000000008f781c */ /* 0x000fda0000703f70 */
[----:B------:R-:W-:Y:S05]  /*1060*/  @P0 BRA `(.L_x_26) ;  /* 0x0000000400500947 */ /* 0x000fea0003800000 */
[----:B------:R-:W-:-:S13]  /*1070*/  LOP3.LUT P0, RZ, R0, 0x7fffffff, R3, 0xc8, !PT ;  /* 0x7fffffff00ff7812 */ /* 0x000fda000780c803 */
[----:B------:R-:W-:Y:S05]  /*1080*/  @!P0 BRA `(.L_x_27) ;  /* 0x0000000400408947 */ /* 0x000fea0003800000 */
[C---:B------:R-:W-:Y:S02]  /*1090*/  FSETP.NEU.FTZ.AND P2, PT, |R3|.reuse, +INF , PT ;  /* 0x7f8000000300780b */ /* 0x040fe40003f5d200 */
[----:B------:R-:W-:Y:S02]  /*10a0*/  FSETP.NEU.FTZ.AND P1, PT, |R0|, +INF , PT ;  /* 0x7f8000000000780b */ /* 0x000fe40003f3d200 */
[----:B------:R-:W-:-:S11]  /*10b0*/  FSETP.NEU.FTZ.AND P0, PT, |R3|, +INF , PT ;  /* 0x7f8000000300780b */ /* 0x000fd60003f1d200 */
[----:B------:R-:W-:Y:S05]  /*10c0*/  @!P1 BRA !P2, `(.L_x_27) ;  /* 0x0000000400309947 */ /* 0x000fea0005000000 */
[----:B------:R-:W-:-:S04]  /*10d0*/  LOP3.LUT P2, RZ, R3, 0x7fffffff, RZ, 0xc0, !PT ;  /* 0x7fffffff03ff7812 */ /* 0x000fc8000784c0ff */
[----:B------:R-:W-:-:S13]  /*10e0*/  PLOP3.LUT P1, PT, P1, P2, PT, 0x2f, 0xf2 ;  /* 0x0000000000f2781c */ /* 0x000fda0000f24577 */
[----:B------:R-:W-:Y:S05]  /*10f0*/  @P1 BRA `(.L_x_28) ;  /* 0x00000004001c1947 */ /* 0x000fea0003800000 */
[----:B------:R-:W-:-:S04]  /*1100*/  LOP3.LUT P1, RZ, R0, 0x7fffffff, RZ, 0xc0, !PT ;  /* 0x7fffffff00ff7812 */ /* 0x000fc8000782c0ff */
[----:B------:R-:W-:-:S13]  /*1110*/  PLOP3.LUT P0, PT, P0, P1, PT, 0x2f, 0xf2 ;  /* 0x0000000000f2781c */ /* 0x000fda0000702577 */
[----:B------:R-:W-:Y:S05]  /*1120*/  @P0 BRA `(.L_x_29) ;  /* 0x0000000400040947 */ /* 0x000fea0003800000 */
[----:B------:R-:W-:Y:S02]  /*1130*/  IADD3 R7, PT, PT, R9, -0x1, RZ ;  /* 0xffffffff09077810 */ /* 0x000fe40007ffe0ff */
[----:B------:R-:W-:Y:S02]  /*1140*/  ISETP.GE.AND P1, PT, R20, RZ, PT ;  /* 0x000000ff1400720c */ /* 0x000fe40003f26270 */
[----:B------:R-:W-:-:S11]  /*1150*/  ISETP.GE.AND P0, PT, R7, RZ, PT ;  /* 0x000000ff0700720c */ /* 0x000fd60003f06270 */
[----:B------:R-:W-:Y:S02]  /*1160*/  @!P1 FFMA R0, R0, 1.84467440737095516160e+19, RZ ;  /* 0x5f80000000009823 */ /* 0x000fe400000000ff */
[----:B------:R-:W-:Y:S01]  /*1170*/  @P0 MOV R7, RZ ;  /* 0x000000ff00070202 */ /* 0x000fe20000000f00 */
[----:B------:R-:W-:Y:S01]  /*1180*/  @!P0 FFMA R3, R3, 1.84467440737095516160e+19, RZ ;  /* 0x5f80000003038823 */ /* 0x000fe200000000ff */
[----:B------:R-:W-:-:S04]  /*1190*/  @!P0 MOV R7, 0xffffffc0 ;  /* 0xffffffc000078802 */ /* 0x000fc80000000f00 */
[----:B------:R-:W-:-:S07]  /*11a0*/  @!P1 IADD3 R7, PT, PT, R7, 0x40, RZ ;  /* 0x0000004007079810 */ /* 0x000fce0007ffe0ff */
.L_x_25:
[----:B------:R-:W-:Y:S01]  /*11b0*/  LEA R21, R6, 0xc0800000, 0x17 ;  /* 0xc080000006157811 */ /* 0x000fe200078eb8ff */
[----:B------:R-:W-:Y:S01]  /*11c0*/  VIADD R9, R9, 0xffffff81 ;  /* 0xffffff8109097836 */ /* 0x000fe20000000000 */
[----:B------:R-:W-:Y:S02]  /*11d0*/  BSSY.RECONVERGENT B1, `(.L_x_30) ;  /* 0x0000035000017945 */ /* 0x000fe40003800200 */
[----:B------:R-:W-:Y:S01]  /*11e0*/  IADD3 R22, PT, PT, -R21, R0, RZ ;  /* 0x0000000015167210 */ /* 0x000fe20007ffe1ff */
[C---:B------:R-:W-:Y:S01]  /*11f0*/  IMAD R0, R9.reuse, -0x800000, R3 ;  /* 0xff80000009007824 */ /* 0x040fe200078e0203 */
[----:B------:R-:W-:Y:S02]  /*1200*/  IADD3 R6, PT, PT, R9, 0x7f, -R6 ;  /* 0x0000007f09067810 */ /* 0x000fe40007ffe806 */
[----:B------:R-:W0:Y:S01]  /*1210*/  MUFU.RCP R20, R22 ;  /* 0x0000001600147308 */ /* 0x000e220000001000 */
[----:B------:R-:W-:Y:S01]  /*1220*/  FADD.FTZ R21, -R22, -RZ ;  /* 0x800000ff16157221 */ /* 0x000fe20000010100 */
[----:B------:R-:W-:-:S03]  /*1230*/  IADD3 R7, PT, PT, R6, R7, RZ ;  /* 0x0000000706077210 */ /* 0x000fc60007ffe0ff */
[----:B0-----:R-:W-:-:S04]  /*1240*/  FFMA R23, R20, R21, 1 ;  /* 0x3f80000014177423 */ /* 0x001fc80000000015 */
[----:B------:R-:W-:-:S04]  /*1250*/  FFMA R23, R20, R23, R20 ;  /* 0x0000001714177223 */ /* 0x000fc80000000014 */
[----:B------:R-:W-:-:S04]  /*1260*/  FFMA R20, R0, R23, RZ ;  /* 0x0000001700147223 */ /* 0x000fc800000000ff */
[----:B------:R-:W-:-:S04]  /*1270*/  FFMA R3, R21, R20, R0 ;  /* 0x0000001415037223 */ /* 0x000fc80000000000 */
[----:B------:R-:W-:-:S04]  /*1280*/  FFMA R20, R23, R3, R20 ;  /* 0x0000000317147223 */ /* 0x000fc80000000014 */
[----:B------:R-:W-:-:S04]  /*1290*/  FFMA R21, R21, R20, R0 ;  /* 0x0000001415157223 */ /* 0x000fc80000000000 */
[----:B------:R-:W-:-:S05]  /*12a0*/  FFMA R0, R23, R21, R20 ;  /* 0x0000001517007223 */ /* 0x000fca0000000014 */
[----:B------:R-:W-:-:S04]  /*12b0*/  SHF.R.U32.HI R3, RZ, 0x17, R0 ;  /* 0x00000017ff037819 */ /* 0x000fc80000011600 */
[----:B------:R-:W-:-:S04]  /*12c0*/  LOP3.LUT R6, R3, 0xff, RZ, 0xc0, !PT ;  /* 0x000000ff03067812 */ /* 0x000fc800078ec0ff */
[----:B------:R-:W-:-:S04]  /*12d0*/  IADD3 R3, PT, PT, R6, R7, RZ ;  /* 0x0000000706037210 */ /* 0x000fc80007ffe0ff */
[----:B------:R-:W-:-:S04]  /*12e0*/  IADD3 R6, PT, PT, R3, -0x1, RZ ;  /* 0xffffffff03067810 */ /* 0x000fc80007ffe0ff */
[----:B------:R-:W-:-:S13]  /*12f0*/  ISETP.GE.U32.AND P0, PT, R6, 0xfe, PT ;  /* 0x000000fe0600780c */ /* 0x000fda0003f06070 */
[----:B------:R-:W-:Y:S05]  /*1300*/  @!P0 BRA `(.L_x_31) ;  /* 0x0000000000808947 */ /* 0x000fea0003800000 */
[----:B------:R-:W-:-:S13]  /*1310*/  ISETP.GT.AND P0, PT, R3, 0xfe, PT ;  /* 0x000000fe0300780c */ /* 0x000fda0003f04270 */
[----:B------:R-:W-:Y:S05]  /*1320*/  @P0 BRA `(.L_x_32) ;  /* 0x00000000006c0947 */ /* 0x000fea0003800000 */
[----:B------:R-:W-:-:S13]  /*1330*/  ISETP.GE.AND P0, PT, R3, 0x1, PT ;  /* 0x000000010300780c */ /* 0x000fda0003f06270 */
[----:B------:R-:W-:Y:S05]  /*1340*/  @P0 BRA `(.L_x_33) ;  /* 0x0000000000740947 */ /* 0x000fea0003800000 */
[----:B------:R-:W-:Y:S02]  /*1350*/  ISETP.GE.AND P0, PT, R3, -0x18, PT ;  /* 0xffffffe80300780c */ /* 0x000fe40003f06270 */
[----:B------:R-:W-:-:S11]  /*1360*/  LOP3.LUT R0, R0, 0x80000000, RZ, 0xc0, !PT ;  /* 0x8000000000007812 */ /* 0x000fd600078ec0ff */
[----:B------:R-:W-:Y:S05]  /*1370*/  @!P0 BRA `(.L_x_33) ;  /* 0x0000000000688947 */ /* 0x000fea0003800000 */
[-CC-:B------:R-:W-:Y:S01]  /*1380*/  FFMA.RZ R6, R23, R21.reuse, R20.reuse ;  /* 0x0000001517067223 */ /* 0x180fe2000000c014 */
[----:B------:R-:W-:Y:S01]  /*1390*/  IADD3 R9, PT, PT, R3, 0x20, RZ ;  /* 0x0000002003097810 */ /* 0x000fe20007ffe0ff */
[CCC-:B------:R-:W-:Y:S01]  /*13a0*/  FFMA.RP R7, R23.reuse, R21.reuse, R20.reuse ;  /* 0x0000001517077223 */ /* 0x1c0fe20000008014 */
[----:B------:R-:W-:Y:S01]  /*13b0*/  FFMA.RM R20, R23, R21, R20 ;  /* 0x0000001517147223 */ /* 0x000fe20000004014 */
[C---:B------:R-:W-:Y:S02]  /*13c0*/  ISETP.NE.AND P2, PT, R3.reuse, RZ, PT ;  /* 0x000000ff0300720c */ /* 0x040fe40003f45270 */
[----:B------:R-:W-:Y:S02]  /*13d0*/  LOP3.LUT R6, R6, 0x7fffff, RZ, 0xc0, !PT ;  /* 0x007fffff06067812 */ /* 0x000fe400078ec0ff */
[----:B------:R-:W-:Y:S02]  /*13e0*/  ISETP.NE.AND P1, PT, R3, RZ, PT ;  /* 0x000000ff0300720c */ /* 0x000fe40003f25270 */
[----:B------:R-:W-:-:S02]  /*13f0*/  LOP3.LUT R6, R6, 0x800000, RZ, 0xfc, !PT ;  /* 0x0080000006067812 */ /* 0x000fc400078efcff */
[----:B------:R-:W-:Y:S02]  /*1400*/  IADD3 R3, PT, PT, -R3, RZ, RZ ;  /* 0x000000ff03037210 */ /* 0x000fe40007ffe1ff */
[----:B------:R-:W-:Y:S02]  /*1410*/  SHF.L.U32 R9, R6, R9, RZ ;  /* 0x0000000906097219 */ /* 0x000fe400000006ff */
[----:B------:R-:W-:Y:S02]  /*1420*/  FSETP.NEU.FTZ.AND P0, PT, R7, R20, PT ;  /* 0x000000140700720b */ /* 0x000fe40003f1d000 */
[----:B------:R-:W-:Y:S02]  /*1430*/  SEL R3, R3, RZ, P2 ;  /* 0x000000ff03037207 */ /* 0x000fe40001000000 */
[----:B------:R-:W-:Y:S02]  /*1440*/  ISETP.NE.AND P1, PT, R9, RZ, P1 ;  /* 0x000000ff0900720c */ /* 0x000fe40000f25270 */
[----:B------:R-:W-:-:S02]  /*1450*/  SHF.R.U32.HI R20, RZ, R3, R6 ;  /* 0x00000003ff147219 */ /* 0x000fc40000011606 */
[----:B------:R-:W-:Y:S02]  /*1460*/  PLOP3.LUT P0, PT, P0, P1, PT, 0xf8, 0x8f ;  /* 0x00000000008f781c */ /* 0x000fe40000703f70 */
[----:B------:R-:W-:Y:S02]  /*1470*/  SHF.R.U32.HI R6, RZ, 0x1, R20 ;  /* 0x00000001ff067819 */ /* 0x000fe40000011614 */
[----:B------:R-:W-:-:S04]  /*1480*/  SEL R3, RZ, 0x1, !P0 ;  /* 0x00000001ff037807 */ /* 0x000fc80004000000 */
[----:B------:R-:W-:-:S04]  /*1490*/  LOP3.LUT R3, R3, 0x1, R6, 0xf8, !PT ;  /* 0x0000000103037812 */ /* 0x000fc800078ef806 */
[----:B------:R-:W-:-:S04]  /*14a0*/  LOP3.LUT R3, R3, R20, RZ, 0xc0, !PT ;  /* 0x0000001403037212 */ /* 0x000fc800078ec0ff */
[----:B------:R-:W-:-:S04]  /*14b0*/  IADD3 R3, PT, PT, R6, R3, RZ ;  /* 0x0000000306037210 */ /* 0x000fc80007ffe0ff */
[----:B------:R-:W-:Y:S01]  /*14c0*/  LOP3.LUT R0, R3, R0, RZ, 0xfc, !PT ;  /* 0x0000000003007212 */ /* 0x000fe200078efcff */
[----:B------:R-:W-:Y:S06]  /*14d0*/  BRA `(.L_x_33) ;  /* 0x0000000000107947 */ /* 0x000fec0003800000 */
.L_x_32:
[----:B------:R-:W-:-:S04]  /*14e0*/  LOP3.LUT R0, R0, 0x80000000, RZ, 0xc0, !PT ;  /* 0x8000000000007812 */ /* 0x000fc800078ec0ff */
[----:B------:R-:W-:Y:S01]  /*14f0*/  LOP3.LUT R0, R0, 0x7f800000, RZ, 0xfc, !PT ;  /* 0x7f80000000007812 */ /* 0x000fe200078efcff */
[----:B------:R-:W-:Y:S06]  /*1500*/  BRA `(.L_x_33) ;  /* 0x0000000000047947 */ /* 0x000fec0003800000 */
.L_x_31:
[----:B------:R-:W-:-:S07]  /*1510*/  LEA R0, R7, R0, 0x17 ;  /* 0x0000000007007211 */ /* 0x000fce00078eb8ff */
.L_x_33:
[----:B------:R-:W-:Y:S05]  /*1520*/  BSYNC.RECONVERGENT B1 ;  /* 0x0000000000017941 */ /* 0x000fea0003800200 */
.L_x_30:
[----:B------:R-:W-:Y:S05]  /*1530*/  BRA `(.L_x_34) ;  /* 0x0000000000207947 */ /* 0x000fea0003800000 */
.L_x_29:
[----:B------:R-:W-:-:S04]  /*1540*/  LOP3.LUT R0, R0, 0x80000000, R3, 0x48, !PT ;  /* 0x8000000000007812 */ /* 0x000fc800078e4803 */
[----:B------:R-:W-:Y:S01]  /*1550*/  LOP3.LUT R0, R0, 0x7f800000, RZ, 0xfc, !PT ;  /* 0x7f80000000007812 */ /* 0x000fe200078efcff */
[----:B------:R-:W-:Y:S06]  /*1560*/  BRA `(.L_x_34) ;  /* 0x0000000000147947 */ /* 0x000fec0003800000 */
.L_x_28:
[----:B------:R-:W-:Y:S01]  /*1570*/  LOP3.LUT R0, R0, 0x80000000, R3, 0x48, !PT ;  /* 0x8000000000007812 */ /* 0x000fe200078e4803 */
[----:B------:R-:W-:Y:S06]  /*1580*/  BRA `(.L_x_34) ;  /* 0x00000000000c7947 */ /* 0x000fec0003800000 */
.L_x_27:
[----:B------:R-:W0:Y:S01]  /*1590*/  MUFU.RSQ R0, -QNAN ;  /* 0xffc0000000007908 */ /* 0x000e220000001400 */
[----:B------:R-:W-:Y:S05]  /*15a0*/  BRA `(.L_x_34) ;  /* 0x0000000000047947 */ /* 0x000fea0003800000 */
.L_x_26:
[----:B------:R-:W-:-:S07]  /*15b0*/  FADD.FTZ R0, R3, R0 ;  /* 0x0000000003007221 */ /* 0x000fce0000010000 */
.L_x_34:
[----:B------:R-:W-:Y:S05]  /*15c0*/  BSYNC.RECONVERGENT B0 ;  /* 0x0000000000007941 */ /* 0x000fea0003800200 */
.L_x_24:
[----:B------:R-:W-:-:S04]  /*15d0*/  HFMA2 R3, -RZ, RZ, 0, 0 ;  /* 0x00000000ff037431 */ /* 0x000fc800000001ff */
[----:B0-----:R-:W-:Y:S05]  /*15e0*/  RET.REL.NODEC R2 `(_Z18sinh_taylor_kernelPfS_) ;  /* 0xffffffe802847950 */ /* 0x001fea0003c3ffff */
.L_x_35:
[----:B------:R-:W-:-:S00]  /*15f0*/  BRA `(.L_x_35) ;  /* 0xfffffffc00fc7947 */ /* 0x000fc0000383ffff */
[----:B------:R-:W-:-:S00]  /*1600*/  NOP ;  /* 0x0000000000007918 */ /* 0x000fc00000000000 */
[----:B------:R-:W-:-:S00]  /*1610*/  NOP ;  /* 0x0000000000007918 */ /* 0x000fc00000000000 */
[----:B------:R-:W-:-:S00]  /*1620*/  NOP ;  /* 0x0000000000007918 */ /* 0x000fc00000000000 */
[----:B------:R-:W-:-:S00]  /*1630*/  NOP ;  /* 0x0000000000007918 */ /* 0x000fc00000000000 */
[----:B------:R-:W-:-:S00]  /*1640*/  NOP ;  /* 0x0000000000007918 */ /* 0x000fc00000000000 */
[----:B------:R-:W-:-:S00]  /*1650*/  NOP ;  /* 0x0000000000007918 */ /* 0x000fc00000000000 */
[----:B------:R-:W-:-:S00]  /*1660*/  NOP ;  /* 0x0000000000007918 */ /* 0x000fc00000000000 */
[----:B------:R-:W-:-:S00]  /*1670*/  NOP ;  /* 0x0000000000007918 */ /* 0x000fc00000000000 */
.L_x_36:


//--------------------- .nv.shared.reserved.0     --------------------------
	.section	.nv.shared.reserved.0,"aw",@nobits
	.weak		__nv_reservedSMEM_offset_0_alias
	.size		__nv_reservedSMEM_offset_0_alias, 0, 64
	.other		__nv_reservedSMEM_offset_0_alias,@"STO_CUDA_RESERVED_SHARED STV_DEFAULT"
__nv_reservedSMEM_offset_0_alias:
	.zero		0
	.zero		64


//--------------------- .nv.global                --------------------------
	.section	.nv.global,"aw",@nobits
	.align	4
.nv.global:
	.type		term,@object
	.size		term,(x - term)
term:
	.zero		16384
	.type		x,@object
	.size		x,(result - x)
x:
	.zero		16384
	.type		result,@object
	.size		result,(x_squared - result)
result:
	.zero		16384
	.type		x_squared,@object
	.size		x_squared,(.L_1 - x_squared)
x_squared:
	.zero		16384
.L_1:


//--------------------- .nv.constant0._Z18sinh_taylor_kernelPfS_ --------------------------
	.section	.nv.constant0._Z18sinh_taylor_kernelPfS_,"a",@progbits
	.sectionflags	@""
	.align	4
.nv.constant0._Z18sinh_taylor_kernelPfS_:
	.zero		912


//--------------------- SYMBOLS --------------------------

	.type		.nv.reservedSmem.offset0,@object
	.size		.nv.reservedSmem.offset0,0x4
